	.headerflags	@"EF_CUDA_TEXMODE_UNIFIED EF_CUDA_64BIT_ADDRESS EF_CUDA_ACCELERATORS EF_CUDA_SM90 EF_CUDA_VIRTUAL_SM(EF_CUDA_SM90)"
	.elftype	@"ET_EXEC"


//--------------------- .nv.info                  --------------------------
	.section	.nv.info,"",@"SHT_CUDA_INFO"
	.align	4


	//----- nvinfo : EIATTR_REGCOUNT
	.align		4
        /*0000*/ 	.byte	0x04, 0x2f
        /*0002*/ 	.short	(.L_3 - .L_2)
	.align		4
.L_2:
        /*0004*/ 	.word	index@(triton_poi_fused__native_batch_norm_legit_no_training_10)
        /*0008*/ 	.word	0x00000012


	//----- nvinfo : EIATTR_MIN_STACK_SIZE
	.align		4
.L_3:
        /*000c*/ 	.byte	0x04, 0x12
        /*000e*/ 	.short	(.L_5 - .L_4)
	.align		4
.L_4:
        /*0010*/ 	.word	index@(triton_poi_fused__native_batch_norm_legit_no_training_10)
        /*0014*/ 	.word	0x00000000


	//----- nvinfo : EIATTR_FRAME_SIZE
	.align		4
.L_5:
        /*0018*/ 	.byte	0x04, 0x11
        /*001a*/ 	.short	(.L_7 - .L_6)
	.align		4
.L_6:
        /*001c*/ 	.word	index@(triton_poi_fused__native_batch_norm_legit_no_training_10)
        /*0020*/ 	.word	0x00000000


	//----- nvinfo : EIATTR_MIN_STACK_SIZE
	.align		4
.L_7:
        /*0024*/ 	.byte	0x04, 0x12
        /*0026*/ 	.short	(.L_9 - .L_8)
	.align		4
.L_8:
        /*0028*/ 	.word	index@(triton_poi_fused__native_batch_norm_legit_no_training_10)
        /*002c*/ 	.word	0x00000000
.L_9:


//--------------------- .nv.info.triton_poi_fused__native_batch_norm_legit_no_training_10 --------------------------
	.section	.nv.info.triton_poi_fused__native_batch_norm_legit_no_training_10,"",@"SHT_CUDA_INFO"
	.sectionflags	@""
	.align	4


	//----- nvinfo : EIATTR_CUDA_API_VERSION
	.align		4
        /*0000*/ 	.byte	0x04, 0x37
        /*0002*/ 	.short	(.L_11 - .L_10)
.L_10:
        /*0004*/ 	.word	0x0000007c


	//----- nvinfo : EIATTR_KPARAM_INFO
	.align		4
.L_11:
        /*0008*/ 	.byte	0x04, 0x17
        /*000a*/ 	.short	(.L_13 - .L_12)
.L_12:
        /*000c*/ 	.word	0x00000000
        /*0010*/ 	.short	0x0006
        /*0012*/ 	.short	0x0030
        /*0014*/ 	.byte	0x00, 0xf0, 0x11, 0x00


	//----- nvinfo : EIATTR_KPARAM_INFO
	.align		4
.L_13:
        /*0018*/ 	.byte	0x04, 0x17
        /*001a*/ 	.short	(.L_15 - .L_14)
.L_14:
        /*001c*/ 	.word	0x00000000
        /*0020*/ 	.short	0x0005
        /*0022*/ 	.short	0x0028
        /*0024*/ 	.byte	0x00, 0xf4, 0x21, 0x00


	//----- nvinfo : EIATTR_KPARAM_INFO
	.align		4
.L_15:
        /*0028*/ 	.byte	0x04, 0x17
        /*002a*/ 	.short	(.L_17 - .L_16)
.L_16:
        /*002c*/ 	.word	0x00000000
        /*0030*/ 	.short	0x0004
        /*0032*/ 	.short	0x0020
        /*0034*/ 	.byte	0x00, 0xf4, 0x21, 0x00


	//----- nvinfo : EIATTR_KPARAM_INFO
	.align		4
.L_17:
        /*0038*/ 	.byte	0x04, 0x17
        /*003a*/ 	.short	(.L_19 - .L_18)
.L_18:
        /*003c*/ 	.word	0x00000000
        /*0040*/ 	.short	0x0003
        /*0042*/ 	.short	0x0018
        /*0044*/ 	.byte	0x00, 0xf4, 0x21, 0x00


	//----- nvinfo : EIATTR_KPARAM_INFO
	.align		4
.L_19:
        /*0048*/ 	.byte	0x04, 0x17
        /*004a*/ 	.short	(.L_21 - .L_20)
.L_20:
        /*004c*/ 	.word	0x00000000
        /*0050*/ 	.short	0x0002
        /*0052*/ 	.short	0x0010
        /*0054*/ 	.byte	0x00, 0xf4, 0x21, 0x00


	//----- nvinfo : EIATTR_KPARAM_INFO
	.align		4
.L_21:
        /*0058*/ 	.byte	0x04, 0x17
        /*005a*/ 	.short	(.L_23 - .L_22)
.L_22:
        /*005c*/ 	.word	0x00000000
        /*0060*/ 	.short	0x0001
        /*0062*/ 	.short	0x0008
        /*0064*/ 	.byte	0x00, 0xf4, 0x21, 0x00


	//----- nvinfo : EIATTR_KPARAM_INFO
	.align		4
.L_23:
        /*0068*/ 	.byte	0x04, 0x17
        /*006a*/ 	.short	(.L_25 - .L_24)
.L_24:
        /*006c*/ 	.word	0x00000000
        /*0070*/ 	.short	0x0000
        /*0072*/ 	.short	0x0000
        /*0074*/ 	.byte	0x00, 0xf4, 0x21, 0x00


	//----- nvinfo : EIATTR_SPARSE_MMA_MASK
	.align		4
.L_25:
        /*0078*/ 	.byte	0x03, 0x50
        /*007a*/ 	.short	0x0000


	//----- nvinfo : EIATTR_MAXREG_COUNT
	.align		4
        /*007c*/ 	.byte	0x03, 0x1b
        /*007e*/ 	.short	0x00ff


	//----- nvinfo : EIATTR_EXIT_INSTR_OFFSETS
	.align		4
        /*0080*/ 	.byte	0x04, 0x1c
        /*0082*/ 	.short	(.L_27 - .L_26)


	//   ....[0]....
.L_26:
        /*0084*/ 	.word	0x00000390


	//----- nvinfo : EIATTR_REQNTID
	.align		4
.L_27:
        /*0088*/ 	.byte	0x04, 0x10
        /*008a*/ 	.short	(.L_29 - .L_28)
.L_28:
        /*008c*/ 	.word	0x00000100
        /*0090*/ 	.word	0x00000001
        /*0094*/ 	.word	0x00000001


	//----- nvinfo : EIATTR_CBANK_PARAM_SIZE
	.align		4
.L_29:
        /*0098*/ 	.byte	0x03, 0x19
        /*009a*/ 	.short	0x0034


	//----- nvinfo : EIATTR_PARAM_CBANK
	.align		4
        /*009c*/ 	.byte	0x04, 0x0a
        /*009e*/ 	.short	(.L_31 - .L_30)
	.align		4
.L_30:
        /*00a0*/ 	.word	index@(.nv.constant0.triton_poi_fused__native_batch_norm_legit_no_training_10)
        /*00a4*/ 	.short	0x0210
        /*00a6*/ 	.short	0x0034


	//----- nvinfo : EIATTR_SW_WAR
	.align		4
.L_31:
        /*00a8*/ 	.byte	0x04, 0x36
        /*00aa*/ 	.short	(.L_33 - .L_32)
.L_32:
        /*00ac*/ 	.word	0x00000008
.L_33:


//--------------------- .nv.callgraph             --------------------------
	.section	.nv.callgraph,"",@"SHT_CUDA_CALLGRAPH"
	.align	4
	.sectionentsize	8
	.align		4
        /*0000*/ 	.word	0x00000000
	.align		4
        /*0004*/ 	.word	0xffffffff
	.align		4
        /*0008*/ 	.word	0x00000000
	.align		4
        /*000c*/ 	.word	0xfffffffe
	.align		4
        /*0010*/ 	.word	0x00000000
	.align		4
        /*0014*/ 	.word	0xfffffffd
	.align		4
        /*0018*/ 	.word	0x00000000
	.align		4
        /*001c*/ 	.word	0xfffffffc


//--------------------- .nv.constant4             --------------------------
	.section	.nv.constant4,"a",@progbits
	.align	8
	.align		8
.nv.constant4:
        /*0000*/ 	.dword	_$_str
	.align		8
        /*0008*/ 	.dword	_$_str_$_2


//--------------------- .text.triton_poi_fused__native_batch_norm_legit_no_training_10 --------------------------
	.section	.text.triton_poi_fused__native_batch_norm_legit_no_training_10,"ax",@progbits
	.align	128
        .global         triton_poi_fused__native_batch_norm_legit_no_training_10
        .type           triton_poi_fused__native_batch_norm_legit_no_training_10,@function
        .size           triton_poi_fused__native_batch_norm_legit_no_training_10,(.L_x_1 - triton_poi_fused__native_batch_norm_legit_no_training_10)
        .other          triton_poi_fused__native_batch_norm_legit_no_training_10,@"STO_CUDA_ENTRY STV_DEFAULT"
triton_poi_fused__native_batch_norm_legit_no_training_10:
.text.triton_poi_fused__native_batch_norm_legit_no_training_10:
[----:B------:R-:W-:Y:S01]  /*0000*/  LDC R1, c[0x0][0x28] ;  /* 0x00000a00ff017b82 */ /* 0x000fe20000000800 */
[----:B------:R-:W1:Y:S07]  /*0010*/  S2R R0, SR_TID.X ;  /* 0x0000000000007919 */ /* 0x000e6e0000002100 */
[----:B------:R-:W2:Y:S01]  /*0020*/  LDC.64 R2, c[0x0][0x220] ;  /* 0x00008800ff027b82 */ /* 0x000ea20000000a00 */
[----:B------:R-:W-:Y:S01]  /*0030*/  ULDC.64 UR4, c[0x0][0x208] ;  /* 0x0000820000047ab9 */ /* 0x000fe20000000a00 */
[----:B------:R-:W3:Y:S06]  /*0040*/  S2R R7, SR_CTAID.X ;  /* 0x0000000000077919 */ /* 0x000eec0000002500 */
[----:B------:R-:W4:Y:S08]  /*0050*/  LDC.64 R8, c[0x0][0x228] ;  /* 0x00008a00ff087b82 */ /* 0x000f300000000a00 */
[----:B------:R-:W5:Y:S01]  /*0060*/  LDC.64 R10, c[0x0][0x230] ;  /* 0x00008c00ff0a7b82 */ /* 0x000f620000000a00 */
[----:B-1----:R-:W-:-:S02]  /*0070*/  SHF.L.U32 R0, R0, 0x1, RZ ;  /* 0x0000000100007819 */ /* 0x002fc400000006ff */
[----:B---3--:R-:W-:Y:S02]  /*0080*/  SHF.R.S32.HI R5, RZ, 0x16, R7 ;  /* 0x00000016ff057819 */ /* 0x008fe40000011407 */
[----:B------:R-:W-:Y:S02]  /*0090*/  LOP3.LUT R0, R0, 0x1fe, RZ, 0xc0, !PT ;  /* 0x000001fe00007812 */ /* 0x000fe400078ec0ff */
[----:B------:R-:W-:Y:S02]  /*00a0*/  SGXT R5, R5, 0x1 ;  /* 0x000000010505781a */ /* 0x000fe40000000200 */
[----:B------:R-:W-:Y:S02]  /*00b0*/  LEA R0, R7, R0, 0x9 ;  /* 0x0000000007007211 */ /* 0x000fe400078e48ff */
[----:B------:R-:W1:Y:S02]  /*00c0*/  LDC.64 R6, c[0x0][0x218] ;  /* 0x00008600ff067b82 */ /* 0x000e640000000a00 */
[----:B------:R-:W-:-:S04]  /*00d0*/  LEA.HI R5, R5, R0, RZ, 0x8 ;  /* 0x0000000005057211 */ /* 0x000fc800078f40ff */
[----:B------:R-:W-:-:S04]  /*00e0*/  LOP3.LUT R5, R5, 0xffffff00, RZ, 0xc0, !PT ;  /* 0xffffff0005057812 */ /* 0x000fc800078ec0ff */
[----:B------:R-:W-:Y:S02]  /*00f0*/  IADD3 R13, R0, -R5, RZ ;  /* 0x80000005000d7210 */ /* 0x000fe40007ffe0ff */
[----:B------:R-:W3:Y:S03]  /*0100*/  LDC.64 R4, c[0x0][0x210] ;  /* 0x00008400ff047b82 */ /* 0x000ee60000000a00 */
[----:B--2---:R-:W-:-:S06]  /*0110*/  IMAD.WIDE R2, R13, 0x4, R2 ;  /* 0x000000040d027825 */ /* 0x004fcc00078e0202 */
[----:B------:R-:W2:Y:S01]  /*0120*/  LDG.E.EL.64 R2, desc[UR4][R2.64] ;  /* 0x0000000402027981 */ /* 0x000ea2000c2e1b00 */
[----:B-1----:R-:W-:-:S06]  /*0130*/  IMAD.WIDE R6, R13, 0x4, R6 ;  /* 0x000000040d067825 */ /* 0x002fcc00078e0206 */
[----:B------:R-:W2:Y:S01]  /*0140*/  LDG.E.EL.64 R6, desc[UR4][R6.64] ;  /* 0x0000000406067981 */ /* 0x000ea2000c2e1b00 */
[----:B---3--:R-:W-:-:S06]  /*0150*/  IMAD.WIDE R4, R0, 0x4, R4 ;  /* 0x0000000400047825 */ /* 0x008fcc00078e0204 */
[----:B------:R-:W3:Y:S01]  /*0160*/  LDG.E.64 R4, desc[UR4][R4.64] ;  /* 0x0000000404047981 */ /* 0x000ee2000c1e1b00 */
[----:B----4-:R-:W-:-:S04]  /*0170*/  IMAD.WIDE R8, R13, 0x4, R8 ;  /* 0x000000040d087825 */ /* 0x010fc800078e0208 */
[----:B-----5:R-:W-:Y:S02]  /*0180*/  IMAD.WIDE R10, R13, 0x4, R10 ;  /* 0x000000040d0a7825 */ /* 0x020fe400078e020a */
[----:B------:R-:W4:Y:S04]  /*0190*/  LDG.E.EL.64 R8, desc[UR4][R8.64] ;  /* 0x0000000408087981 */ /* 0x000f28000c2e1b00 */
[----:B------:R-:W4:Y:S01]  /*01a0*/  LDG.E.EL.64 R10, desc[UR4][R10.64] ;  /* 0x000000040a0a7981 */ /* 0x000f22000c2e1b00 */
[----:B------:R-:W-:Y:S01]  /*01b0*/  HFMA2.MMA R15, -RZ, RZ, 1.625, 0 ;  /* 0x3e800000ff0f7435 */ /* 0x000fe200000001ff */
[----:B--2---:R-:W-:Y:S01]  /*01c0*/  FADD R2, R2, 9.9999997473787516356e-06 ;  /* 0x3727c5ac02027421 */ /* 0x004fe20000000000 */
[----:B------:R-:W-:-:S03]  /*01d0*/  FADD R12, R3, 9.9999997473787516356e-06 ;  /* 0x3727c5ac030c7421 */ /* 0x000fc60000000000 */
[----:B------:R1:W2:Y:S08]  /*01e0*/  MUFU.SQRT R13, R2 ;  /* 0x00000002000d7308 */ /* 0x0002b00000002000 */
[----:B------:R-:W5:Y:S01]  /*01f0*/  MUFU.SQRT R14, R12 ;  /* 0x0000000c000e7308 */ /* 0x000f620000002000 */
[----:B-1----:R-:W1:Y:S01]  /*0200*/  LDC.64 R2, c[0x0][0x238] ;  /* 0x00008e00ff027b82 */ /* 0x002e620000000a00 */
[----:B--2---:R-:W-:-:S02]  /*0210*/  FSETP.GT.AND P0, PT, R13, 8.50705917302346158658e+37, PT ;  /* 0x7e8000000d00780b */ /* 0x004fc40003f04000 */
[----:B------:R-:W-:Y:S02]  /*0220*/  FSETP.GEU.AND P2, PT, R13, 1.175494350822287508e-38, PT ;  /* 0x008000000d00780b */ /* 0x000fe40003f4e000 */
[C---:B-----5:R-:W-:Y:S02]  /*0230*/  FSETP.GT.AND P1, PT, R14.reuse, 8.50705917302346158658e+37, PT ;  /* 0x7e8000000e00780b */ /* 0x060fe40003f24000 */
[----:B------:R-:W-:-:S07]  /*0240*/  FSETP.GEU.AND P3, PT, R14, 1.175494350822287508e-38, PT ;  /* 0x008000000e00780b */ /* 0x000fce0003f6e000 */
[----:B------:R-:W-:-:S04]  /*0250*/  @P0 FMUL R13, R13, 0.25 ;  /* 0x3e8000000d0d0820 */ /* 0x000fc80000400000 */
[----:B------:R-:W-:Y:S01]  /*0260*/  @!P2 FMUL R13, R13, 16777216 ;  /* 0x4b8000000d0da820 */ /* 0x000fe20000400000 */
[----:B------:R-:W-:-:S04]  /*0270*/  @P1 FMUL R14, R14, 0.25 ;  /* 0x3e8000000e0e1820 */ /* 0x000fc80000400000 */
[----:B------:R-:W-:Y:S01]  /*0280*/  @!P3 FMUL R14, R14, 16777216 ;  /* 0x4b8000000e0eb820 */ /* 0x000fe20000400000 */
[----:B------:R-:W2:Y:S01]  /*0290*/  MUFU.RCP R13, R13 ;  /* 0x0000000d000d7308 */ /* 0x000ea20000001000 */
[----:B------:R-:W-:-:S07]  /*02a0*/  FSEL R12, R15, 1, P0 ;  /* 0x3f8000000f0c7808 */ /* 0x000fce0000000000 */
[----:B------:R-:W5:Y:S01]  /*02b0*/  MUFU.RCP R14, R14 ;  /* 0x0000000e000e7308 */ /* 0x000f620000001000 */
[----:B------:R-:W-:Y:S01]  /*02c0*/  FSEL R15, R15, 1, P1 ;  /* 0x3f8000000f0f7808 */ /* 0x000fe20000800000 */
[----:B------:R-:W-:Y:S01]  /*02d0*/  @!P2 FMUL R12, R12, 16777216 ;  /* 0x4b8000000c0ca820 */ /* 0x000fe20000400000 */
[----:B---3--:R-:W-:-:S03]  /*02e0*/  FADD R4, R4, -R6 ;  /* 0x8000000604047221 */ /* 0x008fc60000000000 */
[----:B------:R-:W-:Y:S01]  /*02f0*/  @!P3 FMUL R15, R15, 16777216 ;  /* 0x4b8000000f0fb820 */ /* 0x000fe20000400000 */
[----:B------:R-:W-:Y:S01]  /*0300*/  FADD R5, R5, -R7 ;  /* 0x8000000705057221 */ /* 0x000fe20000000000 */
[----:B--2---:R-:W-:Y:S02]  /*0310*/  FMUL R13, R13, R12 ;  /* 0x0000000c0d0d7220 */ /* 0x004fe40000400000 */
[----:B-----5:R-:W-:Y:S02]  /*0320*/  FMUL R6, R14, R15 ;  /* 0x0000000f0e067220 */ /* 0x020fe40000400000 */
[----:B------:R-:W-:Y:S02]  /*0330*/  FMUL R13, R4, R13 ;  /* 0x0000000d040d7220 */ /* 0x000fe40000400000 */
[----:B------:R-:W-:Y:S01]  /*0340*/  FMUL R6, R5, R6 ;  /* 0x0000000605067220 */ /* 0x000fe20000400000 */
[----:B-1----:R-:W-:-:S04]  /*0350*/  IMAD.WIDE R2, R0, 0x4, R2 ;  /* 0x0000000400027825 */ /* 0x002fc800078e0202 */
[----:B----4-:R-:W-:Y:S01]  /*0360*/  FFMA R8, R8, R13, R10 ;  /* 0x0000000d08087223 */ /* 0x010fe2000000000a */
[----:B------:R-:W-:-:S05]  /*0370*/  FFMA R9, R9, R6, R11 ;  /* 0x0000000609097223 */ /* 0x000fca000000000b */
[----:B------:R-:W-:Y:S01]  /*0380*/  STG.E.64 desc[UR4][R2.64], R8 ;  /* 0x0000000802007986 */ /* 0x000fe2000c101b04 */
[----:B------:R-:W-:Y:S05]  /*0390*/  EXIT ;  /* 0x000000000000794d */ /* 0x000fea0003800000 */
.L_x_0:
[----:B------:R-:W-:-:S00]  /*03a0*/  BRA `(.L_x_0) ;  /* 0xfffffffc00fc7947 */ /* 0x000fc0000383ffff */
[----:B------:R-:W-:-:S00]  /*03b0*/  NOP ;  /* 0x0000000000007918 */ /* 0x000fc00000000000 */
        /* <DEDUP_REMOVED lines=12> */
.L_x_1:


//--------------------- .nv.global.init           --------------------------
	.section	.nv.global.init,"aw",@progbits
.nv.global.init:
	.type		_$_str,@object
	.size		_$_str,(_$_str_$_2 - _$_str)
_$_str:
        /*0000*/ 	.byte	0x5f, 0x5f, 0x43, 0x55, 0x44, 0x41, 0x5f, 0x46, 0x54, 0x5a, 0x00
	.type		_$_str_$_2,@object
	.size		_$_str_$_2,(.L_1 - _$_str_$_2)
_$_str_$_2:
        /*000b*/ 	.byte	0x5f, 0x5f, 0x43, 0x55, 0x44, 0x41, 0x5f, 0x50, 0x52, 0x45, 0x43, 0x5f, 0x53, 0x51, 0x52, 0x54
        /*001b*/ 	.byte	0x00
.L_1:


//--------------------- .nv.constant0.triton_poi_fused__native_batch_norm_legit_no_training_10 --------------------------
	.section	.nv.constant0.triton_poi_fused__native_batch_norm_legit_no_training_10,"a",@progbits
	.sectionflags	@""
	.align	4
.nv.constant0.triton_poi_fused__native_batch_norm_legit_no_training_10:
	.zero		580
